//
// Generated by NVIDIA NVVM Compiler
//
// Compiler Build ID: CL-36424714
// Cuda compilation tools, release 13.0, V13.0.88
// Based on NVVM 20.0.0
//

.version 9.0
.target sm_100
.address_size 64

	// .globl	_Z7ReLU_fpPfS_iii

.visible .entry _Z7ReLU_fpPfS_iii(
	.param .u64 .ptr .align 1 _Z7ReLU_fpPfS_iii_param_0,
	.param .u64 .ptr .align 1 _Z7ReLU_fpPfS_iii_param_1,
	.param .u32 _Z7ReLU_fpPfS_iii_param_2,
	.param .u32 _Z7ReLU_fpPfS_iii_param_3,
	.param .u32 _Z7ReLU_fpPfS_iii_param_4
)
{
	.reg .pred 	%p<4>;
	.reg .b32 	%r<16>;
	.reg .b32 	%f<3>;
	.reg .b64 	%rd<8>;

	ld.param.u64 	%rd1, [_Z7ReLU_fpPfS_iii_param_0];
	ld.param.u64 	%rd2, [_Z7ReLU_fpPfS_iii_param_1];
	ld.param.u32 	%r4, [_Z7ReLU_fpPfS_iii_param_2];
	ld.param.u32 	%r5, [_Z7ReLU_fpPfS_iii_param_3];
	ld.param.u32 	%r6, [_Z7ReLU_fpPfS_iii_param_4];
	mov.u32 	%r7, %ctaid.y;
	mov.u32 	%r8, %ntid.y;
	mov.u32 	%r9, %tid.y;
	mad.lo.s32 	%r1, %r7, %r8, %r9;
	mov.u32 	%r10, %ctaid.x;
	mov.u32 	%r11, %ntid.x;
	mov.u32 	%r12, %tid.x;
	mad.lo.s32 	%r13, %r10, %r11, %r12;
	setp.ge.s32 	%p1, %r1, %r4;
	mul.lo.s32 	%r14, %r6, %r5;
	setp.ge.s32 	%p2, %r13, %r14;
	or.pred  	%p3, %p1, %p2;
	@%p3 bra 	$L__BB0_2;
	cvta.to.global.u64 	%rd3, %rd1;
	cvta.to.global.u64 	%rd4, %rd2;
	mad.lo.s32 	%r15, %r14, %r1, %r13;
	mul.wide.s32 	%rd5, %r15, 4;
	add.s64 	%rd6, %rd4, %rd5;
	ld.global.f32 	%f1, [%rd6];
	max.f32 	%f2, %f1, 0f00000000;
	add.s64 	%rd7, %rd3, %rd5;
	st.global.f32 	[%rd7], %f2;
$L__BB0_2:
	ret;

}
	// .globl	_Z7ReLU_bpPfS_S_iii
.visible .entry _Z7ReLU_bpPfS_S_iii(
	.param .u64 .ptr .align 1 _Z7ReLU_bpPfS_S_iii_param_0,
	.param .u64 .ptr .align 1 _Z7ReLU_bpPfS_S_iii_param_1,
	.param .u64 .ptr .align 1 _Z7ReLU_bpPfS_S_iii_param_2,
	.param .u32 _Z7ReLU_bpPfS_S_iii_param_3,
	.param .u32 _Z7ReLU_bpPfS_S_iii_param_4,
	.param .u32 _Z7ReLU_bpPfS_S_iii_param_5
)
{
	.reg .pred 	%p<5>;
	.reg .b32 	%r<16>;
	.reg .b32 	%f<6>;
	.reg .b64 	%rd<13>;

	ld.param.u64 	%rd1, [_Z7ReLU_bpPfS_S_iii_param_0];
	ld.param.u64 	%rd2, [_Z7ReLU_bpPfS_S_iii_param_1];
	ld.param.u64 	%rd3, [_Z7ReLU_bpPfS_S_iii_param_2];
	ld.param.u32 	%r5, [_Z7ReLU_bpPfS_S_iii_param_3];
	ld.param.u32 	%r6, [_Z7ReLU_bpPfS_S_iii_param_4];
	ld.param.u32 	%r7, [_Z7ReLU_bpPfS_S_iii_param_5];
	mov.u32 	%r8, %ctaid.y;
	mov.u32 	%r9, %ntid.y;
	mov.u32 	%r10, %tid.y;
	mad.lo.s32 	%r1, %r8, %r9, %r10;
	mov.u32 	%r11, %ctaid.x;
	mov.u32 	%r12, %ntid.x;
	mov.u32 	%r13, %tid.x;
	mad.lo.s32 	%r14, %r11, %r12, %r13;
	setp.ge.s32 	%p1, %r1, %r5;
	mul.lo.s32 	%r15, %r7, %r6;
	setp.ge.s32 	%p2, %r14, %r15;
	or.pred  	%p3, %p1, %p2;
	@%p3 bra 	$L__BB1_4;
	cvta.to.global.u64 	%rd4, %rd3;
	mad.lo.s32 	%r4, %r15, %r1, %r14;
	mul.wide.s32 	%rd5, %r4, 4;
	add.s64 	%rd6, %rd4, %rd5;
	ld.global.f32 	%f4, [%rd6];
	setp.leu.f32 	%p4, %f4, 0f00000000;
	mov.f32 	%f5, 0f00000000;
	@%p4 bra 	$L__BB1_3;
	cvta.to.global.u64 	%rd7, %rd2;
	add.s64 	%rd9, %rd7, %rd5;
	ld.global.f32 	%f5, [%rd9];
$L__BB1_3:
	cvta.to.global.u64 	%rd10, %rd1;
	add.s64 	%rd12, %rd10, %rd5;
	st.global.f32 	[%rd12], %f5;
$L__BB1_4:
	ret;

}
	// .globl	_Z10Sigmoid_fpPfS_iii
.visible .entry _Z10Sigmoid_fpPfS_iii(
	.param .u64 .ptr .align 1 _Z10Sigmoid_fpPfS_iii_param_0,
	.param .u64 .ptr .align 1 _Z10Sigmoid_fpPfS_iii_param_1,
	.param .u32 _Z10Sigmoid_fpPfS_iii_param_2,
	.param .u32 _Z10Sigmoid_fpPfS_iii_param_3,
	.param .u32 _Z10Sigmoid_fpPfS_iii_param_4
)
{
	.reg .pred 	%p<7>;
	.reg .b32 	%r<31>;
	.reg .b32 	%f<5>;
	.reg .b64 	%rd<9>;
	.reg .b64 	%fd<30>;

	ld.param.u64 	%rd1, [_Z10Sigmoid_fpPfS_iii_param_0];
	ld.param.u64 	%rd2, [_Z10Sigmoid_fpPfS_iii_param_1];
	ld.param.u32 	%r8, [_Z10Sigmoid_fpPfS_iii_param_2];
	ld.param.u32 	%r9, [_Z10Sigmoid_fpPfS_iii_param_3];
	ld.param.u32 	%r10, [_Z10Sigmoid_fpPfS_iii_param_4];
	mov.u32 	%r11, %ctaid.y;
	mov.u32 	%r12, %ntid.y;
	mov.u32 	%r13, %tid.y;
	mad.lo.s32 	%r1, %r11, %r12, %r13;
	mov.u32 	%r14, %ctaid.x;
	mov.u32 	%r15, %ntid.x;
	mov.u32 	%r16, %tid.x;
	mad.lo.s32 	%r17, %r14, %r15, %r16;
	setp.ge.s32 	%p1, %r1, %r8;
	mul.lo.s32 	%r18, %r10, %r9;
	setp.ge.s32 	%p2, %r17, %r18;
	or.pred  	%p3, %p1, %p2;
	@%p3 bra 	$L__BB2_5;
	cvta.to.global.u64 	%rd3, %rd2;
	mad.lo.s32 	%r4, %r18, %r1, %r17;
	mul.wide.s32 	%rd4, %r4, 4;
	add.s64 	%rd5, %rd3, %rd4;
	ld.global.f32 	%f1, [%rd5];
	cvt.f64.f32 	%fd1, %f1;
	neg.f64 	%fd6, %fd1;
	fma.rn.f64 	%fd7, %fd1, 0dBFF71547652B82FE, 0d4338000000000000;
	{
	.reg .b32 %temp; 
	mov.b64 	{%r5, %temp}, %fd7;
	}
	mov.f64 	%fd8, 0dC338000000000000;
	add.rn.f64 	%fd9, %fd7, %fd8;
	fma.rn.f64 	%fd10, %fd9, 0dBFE62E42FEFA39EF, %fd6;
	fma.rn.f64 	%fd11, %fd9, 0dBC7ABC9E3B39803F, %fd10;
	fma.rn.f64 	%fd12, %fd11, 0d3E5ADE1569CE2BDF, 0d3E928AF3FCA213EA;
	fma.rn.f64 	%fd13, %fd12, %fd11, 0d3EC71DEE62401315;
	fma.rn.f64 	%fd14, %fd13, %fd11, 0d3EFA01997C89EB71;
	fma.rn.f64 	%fd15, %fd14, %fd11, 0d3F2A01A014761F65;
	fma.rn.f64 	%fd16, %fd15, %fd11, 0d3F56C16C1852B7AF;
	fma.rn.f64 	%fd17, %fd16, %fd11, 0d3F81111111122322;
	fma.rn.f64 	%fd18, %fd17, %fd11, 0d3FA55555555502A1;
	fma.rn.f64 	%fd19, %fd18, %fd11, 0d3FC5555555555511;
	fma.rn.f64 	%fd20, %fd19, %fd11, 0d3FE000000000000B;
	fma.rn.f64 	%fd21, %fd20, %fd11, 0d3FF0000000000000;
	fma.rn.f64 	%fd22, %fd21, %fd11, 0d3FF0000000000000;
	{
	.reg .b32 %temp; 
	mov.b64 	{%r6, %temp}, %fd22;
	}
	{
	.reg .b32 %temp; 
	mov.b64 	{%temp, %r7}, %fd22;
	}
	shl.b32 	%r19, %r5, 20;
	add.s32 	%r20, %r19, %r7;
	mov.b64 	%fd29, {%r6, %r20};
	{
	.reg .b32 %temp; 
	mov.b64 	{%temp, %r21}, %fd6;
	}
	mov.b32 	%f3, %r21;
	abs.f32 	%f2, %f3;
	setp.lt.f32 	%p4, %f2, 0f4086232B;
	@%p4 bra 	$L__BB2_4;
	setp.gt.f32 	%p5, %f1, 0f00000000;
	mov.f64 	%fd23, 0d7FF0000000000000;
	sub.f64 	%fd24, %fd23, %fd1;
	selp.f64 	%fd29, 0d0000000000000000, %fd24, %p5;
	setp.geu.f32 	%p6, %f2, 0f40874800;
	@%p6 bra 	$L__BB2_4;
	shr.u32 	%r22, %r5, 31;
	add.s32 	%r23, %r5, %r22;
	shr.s32 	%r24, %r23, 1;
	shl.b32 	%r25, %r24, 20;
	add.s32 	%r26, %r7, %r25;
	mov.b64 	%fd25, {%r6, %r26};
	sub.s32 	%r27, %r5, %r24;
	shl.b32 	%r28, %r27, 20;
	add.s32 	%r29, %r28, 1072693248;
	mov.b32 	%r30, 0;
	mov.b64 	%fd26, {%r30, %r29};
	mul.f64 	%fd29, %fd26, %fd25;
$L__BB2_4:
	add.f64 	%fd27, %fd29, 0d3FF0000000000000;
	rcp.rn.f64 	%fd28, %fd27;
	cvt.rn.f32.f64 	%f4, %fd28;
	cvta.to.global.u64 	%rd6, %rd1;
	add.s64 	%rd8, %rd6, %rd4;
	st.global.f32 	[%rd8], %f4;
$L__BB2_5:
	ret;

}
	// .globl	_Z10Sigmoid_bpPfS_S_iii
.visible .entry _Z10Sigmoid_bpPfS_S_iii(
	.param .u64 .ptr .align 1 _Z10Sigmoid_bpPfS_S_iii_param_0,
	.param .u64 .ptr .align 1 _Z10Sigmoid_bpPfS_S_iii_param_1,
	.param .u64 .ptr .align 1 _Z10Sigmoid_bpPfS_S_iii_param_2,
	.param .u32 _Z10Sigmoid_bpPfS_S_iii_param_3,
	.param .u32 _Z10Sigmoid_bpPfS_S_iii_param_4,
	.param .u32 _Z10Sigmoid_bpPfS_S_iii_param_5
)
{
	.reg .pred 	%p<4>;
	.reg .b32 	%r<16>;
	.reg .b32 	%f<7>;
	.reg .b64 	%rd<11>;

	ld.param.u64 	%rd1, [_Z10Sigmoid_bpPfS_S_iii_param_0];
	ld.param.u64 	%rd2, [_Z10Sigmoid_bpPfS_S_iii_param_1];
	ld.param.u64 	%rd3, [_Z10Sigmoid_bpPfS_S_iii_param_2];
	ld.param.u32 	%r4, [_Z10Sigmoid_bpPfS_S_iii_param_3];
	ld.param.u32 	%r5, [_Z10Sigmoid_bpPfS_S_iii_param_4];
	ld.param.u32 	%r6, [_Z10Sigmoid_bpPfS_S_iii_param_5];
	mov.u32 	%r7, %ctaid.y;
	mov.u32 	%r8, %ntid.y;
	mov.u32 	%r9, %tid.y;
	mad.lo.s32 	%r1, %r7, %r8, %r9;
	mov.u32 	%r10, %ctaid.x;
	mov.u32 	%r11, %ntid.x;
	mov.u32 	%r12, %tid.x;
	mad.lo.s32 	%r13, %r10, %r11, %r12;
	setp.ge.s32 	%p1, %r1, %r4;
	mul.lo.s32 	%r14, %r6, %r5;
	setp.ge.s32 	%p2, %r13, %r14;
	or.pred  	%p3, %p1, %p2;
	@%p3 bra 	$L__BB3_2;
	cvta.to.global.u64 	%rd4, %rd3;
	cvta.to.global.u64 	%rd5, %rd2;
	cvta.to.global.u64 	%rd6, %rd1;
	mad.lo.s32 	%r15, %r14, %r1, %r13;
	mul.wide.s32 	%rd7, %r15, 4;
	add.s64 	%rd8, %rd4, %rd7;
	ld.global.f32 	%f1, [%rd8];
	mov.f32 	%f2, 0f3F800000;
	sub.f32 	%f3, %f2, %f1;
	mul.f32 	%f4, %f1, %f3;
	add.s64 	%rd9, %rd5, %rd7;
	ld.global.f32 	%f5, [%rd9];
	mul.f32 	%f6, %f5, %f4;
	add.s64 	%rd10, %rd6, %rd7;
	st.global.f32 	[%rd10], %f6;
$L__BB3_2:
	ret;

}


// ===== COMPILED SASS (sm_100) =====

	.target	sm_100

	.elftype	@"ET_EXEC"


//--------------------- .note.nv.tkinfo           --------------------------
	.section	.note.nv.tkinfo,"",@"SHT_NOTE"
	.sectionflags	@"SHF_NOTE_NV_TKINFO"
	.tkinfo
        /*0018*/ 	.word	0x00000002
        /*0030*/ 	.string	""
        /*0030*/ 	.string	"ptxas"
        /*0030*/ 	.string	"Cuda compilation tools, release 13.0, V13.0.88"
        /*0030*/ 	.string	"Build cuda_13.0.r13.0/compiler.36424714_0"
        /*0030*/ 	.string	"-arch sm_100 -m 64 "



//--------------------- .note.nv.cuinfo           --------------------------
	.section	.note.nv.cuinfo,"",@"SHT_NOTE"
	.sectionflags	@"SHF_NOTE_NV_CUINFO"
        /*0018*/ 	.short	0x0002
        /*001a*/ 	.short	0x0064
        /*001c*/ 	.short	0x0082
	.zero		2


//--------------------- .nv.info                  --------------------------
	.section	.nv.info,"",@"SHT_CUDA_INFO"
	.align	4


	//----- nvinfo : EIATTR_REGCOUNT
	.align		4
        /*0000*/ 	.byte	0x04, 0x2f
        /*0002*/ 	.short	(.L_1 - .L_0)
	.align		4
.L_0:
        /*0004*/ 	.word	index@(_Z7ReLU_fpPfS_iii)
        /*0008*/ 	.word	0x0000000a


	//----- nvinfo : EIATTR_FRAME_SIZE
	.align		4
.L_1:
        /*000c*/ 	.byte	0x04, 0x11
        /*000e*/ 	.short	(.L_3 - .L_2)
	.align		4
.L_2:
        /*0010*/ 	.word	index@(_Z7ReLU_fpPfS_iii)
        /*0014*/ 	.word	0x00000000


	//----- nvinfo : EIATTR_REGCOUNT
	.align		4
.L_3:
        /*0018*/ 	.byte	0x04, 0x2f
        /*001a*/ 	.short	(.L_5 - .L_4)
	.align		4
.L_4:
        /*001c*/ 	.word	index@(_Z7ReLU_bpPfS_S_iii)
        /*0020*/ 	.word	0x0000000c


	//----- nvinfo : EIATTR_FRAME_SIZE
	.align		4
.L_5:
        /*0024*/ 	.byte	0x04, 0x11
        /*0026*/ 	.short	(.L_7 - .L_6)
	.align		4
.L_6:
        /*0028*/ 	.word	index@(_Z7ReLU_bpPfS_S_iii)
        /*002c*/ 	.word	0x00000000


	//----- nvinfo : EIATTR_REGCOUNT
	.align		4
.L_7:
        /*0030*/ 	.byte	0x04, 0x2f
        /*0032*/ 	.short	(.L_9 - .L_8)
	.align		4
.L_8:
        /*0034*/ 	.word	index@(_Z10Sigmoid_fpPfS_iii)
        /*0038*/ 	.word	0x00000010


	//----- nvinfo : EIATTR_FRAME_SIZE
	.align		4
.L_9:
        /*003c*/ 	.byte	0x04, 0x11
        /*003e*/ 	.short	(.L_11 - .L_10)
	.align		4
.L_10:
        /*0040*/ 	.word	index@($__internal_0_$__cuda_sm20_dblrcp_rn_slowpath_v3)
        /*0044*/ 	.word	0x00000000


	//----- nvinfo : EIATTR_FRAME_SIZE
	.align		4
.L_11:
        /*0048*/ 	.byte	0x04, 0x11
        /*004a*/ 	.short	(.L_13 - .L_12)
	.align		4
.L_12:
        /*004c*/ 	.word	index@(_Z10Sigmoid_fpPfS_iii)
        /*0050*/ 	.word	0x00000000


	//----- nvinfo : EIATTR_REGCOUNT
	.align		4
.L_13:
        /*0054*/ 	.byte	0x04, 0x2f
        /*0056*/ 	.short	(.L_15 - .L_14)
	.align		4
.L_14:
        /*0058*/ 	.word	index@(_Z10Sigmoid_bpPfS_S_iii)
        /*005c*/ 	.word	0x0000000e


	//----- nvinfo : EIATTR_FRAME_SIZE
	.align		4
.L_15:
        /*0060*/ 	.byte	0x04, 0x11
        /*0062*/ 	.short	(.L_17 - .L_16)
	.align		4
.L_16:
        /*0064*/ 	.word	index@(_Z10Sigmoid_bpPfS_S_iii)
        /*0068*/ 	.word	0x00000000


	//----- nvinfo : EIATTR_MIN_STACK_SIZE
	.align		4
.L_17:
        /*006c*/ 	.byte	0x04, 0x12
        /*006e*/ 	.short	(.L_19 - .L_18)
	.align		4
.L_18:
        /*0070*/ 	.word	index@(_Z10Sigmoid_bpPfS_S_iii)
        /*0074*/ 	.word	0x00000000


	//----- nvinfo : EIATTR_MIN_STACK_SIZE
	.align		4
.L_19:
        /*0078*/ 	.byte	0x04, 0x12
        /*007a*/ 	.short	(.L_21 - .L_20)
	.align		4
.L_20:
        /*007c*/ 	.word	index@(_Z10Sigmoid_fpPfS_iii)
        /*0080*/ 	.word	0x00000000


	//----- nvinfo : EIATTR_MIN_STACK_SIZE
	.align		4
.L_21:
        /*0084*/ 	.byte	0x04, 0x12
        /*0086*/ 	.short	(.L_23 - .L_22)
	.align		4
.L_22:
        /*0088*/ 	.word	index@(_Z7ReLU_bpPfS_S_iii)
        /*008c*/ 	.word	0x00000000


	//----- nvinfo : EIATTR_MIN_STACK_SIZE
	.align		4
.L_23:
        /*0090*/ 	.byte	0x04, 0x12
        /*0092*/ 	.short	(.L_25 - .L_24)
	.align		4
.L_24:
        /*0094*/ 	.word	index@(_Z7ReLU_fpPfS_iii)
        /*0098*/ 	.word	0x00000000
.L_25:


//--------------------- .nv.compat                --------------------------
	.section	.nv.compat,"",@"SHT_CUDA_COMPAT_INFO"
	.align	4
        /*0000*/ 	.byte	0x02, 0x09, 0x00, 0x00, 0x02, 0x02, 0x01, 0x00, 0x02, 0x05, 0x05, 0x00, 0x03, 0x07, 0x01, 0x01
        /*0010*/ 	.byte	0x02, 0x03, 0x00, 0x00, 0x02, 0x06, 0x01, 0x00, 0x04, 0x0b, 0x08, 0x00, 0x01, 0x00, 0x00, 0x00
        /*0020*/ 	.byte	0x00, 0x00, 0x00, 0x00


//--------------------- .nv.info._Z10Sigmoid_bpPfS_S_iii --------------------------
	.section	.nv.info._Z10Sigmoid_bpPfS_S_iii,"",@"SHT_CUDA_INFO"
	.sectionflags	@""
	.align	4


	//----- nvinfo : EIATTR_CUDA_API_VERSION
	.align		4
        /*0000*/ 	.byte	0x04, 0x37
        /*0002*/ 	.short	(.L_27 - .L_26)
.L_26:
        /*0004*/ 	.word	0x00000082


	//----- nvinfo : EIATTR_KPARAM_INFO
	.align		4
.L_27:
        /*0008*/ 	.byte	0x04, 0x17
        /*000a*/ 	.short	(.L_29 - .L_28)
.L_28:
        /*000c*/ 	.word	0x00000000
        /*0010*/ 	.short	0x0005
        /*0012*/ 	.short	0x0020
        /*0014*/ 	.byte	0x00, 0xf0, 0x11, 0x00


	//----- nvinfo : EIATTR_KPARAM_INFO
	.align		4
.L_29:
        /*0018*/ 	.byte	0x04, 0x17
        /*001a*/ 	.short	(.L_31 - .L_30)
.L_30:
        /*001c*/ 	.word	0x00000000
        /*0020*/ 	.short	0x0004
        /*0022*/ 	.short	0x001c
        /*0024*/ 	.byte	0x00, 0xf0, 0x11, 0x00


	//----- nvinfo : EIATTR_KPARAM_INFO
	.align		4
.L_31:
        /*0028*/ 	.byte	0x04, 0x17
        /*002a*/ 	.short	(.L_33 - .L_32)
.L_32:
        /*002c*/ 	.word	0x00000000
        /*0030*/ 	.short	0x0003
        /*0032*/ 	.short	0x0018
        /*0034*/ 	.byte	0x00, 0xf0, 0x11, 0x00


	//----- nvinfo : EIATTR_KPARAM_INFO
	.align		4
.L_33:
        /*0038*/ 	.byte	0x04, 0x17
        /*003a*/ 	.short	(.L_35 - .L_34)
.L_34:
        /*003c*/ 	.word	0x00000000
        /*0040*/ 	.short	0x0002
        /*0042*/ 	.short	0x0010
        /*0044*/ 	.byte	0x00, 0xf5, 0x21, 0x00


	//----- nvinfo : EIATTR_KPARAM_INFO
	.align		4
.L_35:
        /*0048*/ 	.byte	0x04, 0x17
        /*004a*/ 	.short	(.L_37 - .L_36)
.L_36:
        /*004c*/ 	.word	0x00000000
        /*0050*/ 	.short	0x0001
        /*0052*/ 	.short	0x0008
        /*0054*/ 	.byte	0x00, 0xf5, 0x21, 0x00


	//----- nvinfo : EIATTR_KPARAM_INFO
	.align		4
.L_37:
        /*0058*/ 	.byte	0x04, 0x17
        /*005a*/ 	.short	(.L_39 - .L_38)
.L_38:
        /*005c*/ 	.word	0x00000000
        /*0060*/ 	.short	0x0000
        /*0062*/ 	.short	0x0000
        /*0064*/ 	.byte	0x00, 0xf5, 0x21, 0x00


	//----- nvinfo : EIATTR_SPARSE_MMA_MASK
	.align		4
.L_39:
        /*0068*/ 	.byte	0x03, 0x50
        /*006a*/ 	.short	0x0000


	//----- nvinfo : EIATTR_MAXREG_COUNT
	.align		4
        /*006c*/ 	.byte	0x03, 0x1b
        /*006e*/ 	.short	0x00ff


	//----- nvinfo : EIATTR_MERCURY_ISA_VERSION
	.align		4
        /*0070*/ 	.byte	0x03, 0x5f
        /*0072*/ 	.short	0x0101


	//----- nvinfo : EIATTR_VRC_CTA_INIT_COUNT
	.align		4
        /*0074*/ 	.byte	0x02, 0x4a
	.zero		1
	.zero		1


	//----- nvinfo : EIATTR_EXIT_INSTR_OFFSETS
	.align		4
        /*0078*/ 	.byte	0x04, 0x1c
        /*007a*/ 	.short	(.L_41 - .L_40)


	//   ....[0]....
.L_40:
        /*007c*/ 	.word	0x000000e0


	//   ....[1]....
        /*0080*/ 	.word	0x000001d0


	//----- nvinfo : EIATTR_CBANK_PARAM_SIZE
	.align		4
.L_41:
        /*0084*/ 	.byte	0x03, 0x19
        /*0086*/ 	.short	0x0024


	//----- nvinfo : EIATTR_PARAM_CBANK
	.align		4
        /*0088*/ 	.byte	0x04, 0x0a
        /*008a*/ 	.short	(.L_43 - .L_42)
	.align		4
.L_42:
        /*008c*/ 	.word	index@(.nv.constant0._Z10Sigmoid_bpPfS_S_iii)
        /*0090*/ 	.short	0x0380
        /*0092*/ 	.short	0x0024


	//----- nvinfo : EIATTR_SW_WAR
	.align		4
.L_43:
        /*0094*/ 	.byte	0x04, 0x36
        /*0096*/ 	.short	(.L_45 - .L_44)
.L_44:
        /*0098*/ 	.word	0x00000008
.L_45:


//--------------------- .nv.info._Z10Sigmoid_fpPfS_iii --------------------------
	.section	.nv.info._Z10Sigmoid_fpPfS_iii,"",@"SHT_CUDA_INFO"
	.sectionflags	@""
	.align	4


	//----- nvinfo : EIATTR_CUDA_API_VERSION
	.align		4
        /*0000*/ 	.byte	0x04, 0x37
        /*0002*/ 	.short	(.L_47 - .L_46)
.L_46:
        /*0004*/ 	.word	0x00000082


	//----- nvinfo : EIATTR_KPARAM_INFO
	.align		4
.L_47:
        /*0008*/ 	.byte	0x04, 0x17
        /*000a*/ 	.short	(.L_49 - .L_48)
.L_48:
        /*000c*/ 	.word	0x00000000
        /*0010*/ 	.short	0x0004
        /*0012*/ 	.short	0x0018
        /*0014*/ 	.byte	0x00, 0xf0, 0x11, 0x00


	//----- nvinfo : EIATTR_KPARAM_INFO
	.align		4
.L_49:
        /*0018*/ 	.byte	0x04, 0x17
        /*001a*/ 	.short	(.L_51 - .L_50)
.L_50:
        /*001c*/ 	.word	0x00000000
        /*0020*/ 	.short	0x0003
        /*0022*/ 	.short	0x0014
        /*0024*/ 	.byte	0x00, 0xf0, 0x11, 0x00


	//----- nvinfo : EIATTR_KPARAM_INFO
	.align		4
.L_51:
        /*0028*/ 	.byte	0x04, 0x17
        /*002a*/ 	.short	(.L_53 - .L_52)
.L_52:
        /*002c*/ 	.word	0x00000000
        /*0030*/ 	.short	0x0002
        /*0032*/ 	.short	0x0010
        /*0034*/ 	.byte	0x00, 0xf0, 0x11, 0x00


	//----- nvinfo : EIATTR_KPARAM_INFO
	.align		4
.L_53:
        /*0038*/ 	.byte	0x04, 0x17
        /*003a*/ 	.short	(.L_55 - .L_54)
.L_54:
        /*003c*/ 	.word	0x00000000
        /*0040*/ 	.short	0x0001
        /*0042*/ 	.short	0x0008
        /*0044*/ 	.byte	0x00, 0xf5, 0x21, 0x00


	//----- nvinfo : EIATTR_KPARAM_INFO
	.align		4
.L_55:
        /*0048*/ 	.byte	0x04, 0x17
        /*004a*/ 	.short	(.L_57 - .L_56)
.L_56:
        /*004c*/ 	.word	0x00000000
        /*0050*/ 	.short	0x0000
        /*0052*/ 	.short	0x0000
        /*0054*/ 	.byte	0x00, 0xf5, 0x21, 0x00


	//----- nvinfo : EIATTR_SPARSE_MMA_MASK
	.align		4
.L_57:
        /*0058*/ 	.byte	0x03, 0x50
        /*005a*/ 	.short	0x0000


	//----- nvinfo : EIATTR_MAXREG_COUNT
	.align		4
        /*005c*/ 	.byte	0x03, 0x1b
        /*005e*/ 	.short	0x00ff


	//----- nvinfo : EIATTR_MERCURY_ISA_VERSION
	.align		4
        /*0060*/ 	.byte	0x03, 0x5f
        /*0062*/ 	.short	0x0101


	//----- nvinfo : EIATTR_VRC_CTA_INIT_COUNT
	.align		4
        /*0064*/ 	.byte	0x02, 0x4a
	.zero		1
	.zero		1


	//----- nvinfo : EIATTR_EXIT_INSTR_OFFSETS
	.align		4
        /*0068*/ 	.byte	0x04, 0x1c
        /*006a*/ 	.short	(.L_59 - .L_58)


	//   ....[0]....
.L_58:
        /*006c*/ 	.word	0x000000e0


	//   ....[1]....
        /*0070*/ 	.word	0x00000650


	//----- nvinfo : EIATTR_CRS_STACK_SIZE
	.align		4
.L_59:
        /*0074*/ 	.byte	0x04, 0x1e
        /*0076*/ 	.short	(.L_61 - .L_60)
.L_60:
        /*0078*/ 	.word	0x00000000


	//----- nvinfo : EIATTR_CBANK_PARAM_SIZE
	.align		4
.L_61:
        /*007c*/ 	.byte	0x03, 0x19
        /*007e*/ 	.short	0x001c


	//----- nvinfo : EIATTR_PARAM_CBANK
	.align		4
        /*0080*/ 	.byte	0x04, 0x0a
        /*0082*/ 	.short	(.L_63 - .L_62)
	.align		4
.L_62:
        /*0084*/ 	.word	index@(.nv.constant0._Z10Sigmoid_fpPfS_iii)
        /*0088*/ 	.short	0x0380
        /*008a*/ 	.short	0x001c


	//----- nvinfo : EIATTR_SW_WAR
	.align		4
.L_63:
        /*008c*/ 	.byte	0x04, 0x36
        /*008e*/ 	.short	(.L_65 - .L_64)
.L_64:
        /*0090*/ 	.word	0x00000008
.L_65:


//--------------------- .nv.info._Z7ReLU_bpPfS_S_iii --------------------------
	.section	.nv.info._Z7ReLU_bpPfS_S_iii,"",@"SHT_CUDA_INFO"
	.sectionflags	@""
	.align	4


	//----- nvinfo : EIATTR_CUDA_API_VERSION
	.align		4
        /*0000*/ 	.byte	0x04, 0x37
        /*0002*/ 	.short	(.L_67 - .L_66)
.L_66:
        /*0004*/ 	.word	0x00000082


	//----- nvinfo : EIATTR_KPARAM_INFO
	.align		4
.L_67:
        /*0008*/ 	.byte	0x04, 0x17
        /*000a*/ 	.short	(.L_69 - .L_68)
.L_68:
        /*000c*/ 	.word	0x00000000
        /*0010*/ 	.short	0x0005
        /*0012*/ 	.short	0x0020
        /*0014*/ 	.byte	0x00, 0xf0, 0x11, 0x00


	//----- nvinfo : EIATTR_KPARAM_INFO
	.align		4
.L_69:
        /*0018*/ 	.byte	0x04, 0x17
        /*001a*/ 	.short	(.L_71 - .L_70)
.L_70:
        /*001c*/ 	.word	0x00000000
        /*0020*/ 	.short	0x0004
        /*0022*/ 	.short	0x001c
        /*0024*/ 	.byte	0x00, 0xf0, 0x11, 0x00


	//----- nvinfo : EIATTR_KPARAM_INFO
	.align		4
.L_71:
        /*0028*/ 	.byte	0x04, 0x17
        /*002a*/ 	.short	(.L_73 - .L_72)
.L_72:
        /*002c*/ 	.word	0x00000000
        /*0030*/ 	.short	0x0003
        /*0032*/ 	.short	0x0018
        /*0034*/ 	.byte	0x00, 0xf0, 0x11, 0x00


	//----- nvinfo : EIATTR_KPARAM_INFO
	.align		4
.L_73:
        /*0038*/ 	.byte	0x04, 0x17
        /*003a*/ 	.short	(.L_75 - .L_74)
.L_74:
        /*003c*/ 	.word	0x00000000
        /*0040*/ 	.short	0x0002
        /*0042*/ 	.short	0x0010
        /*0044*/ 	.byte	0x00, 0xf5, 0x21, 0x00


	//----- nvinfo : EIATTR_KPARAM_INFO
	.align		4
.L_75:
        /*0048*/ 	.byte	0x04, 0x17
        /*004a*/ 	.short	(.L_77 - .L_76)
.L_76:
        /*004c*/ 	.word	0x00000000
        /*0050*/ 	.short	0x0001
        /*0052*/ 	.short	0x0008
        /*0054*/ 	.byte	0x00, 0xf5, 0x21, 0x00


	//----- nvinfo : EIATTR_KPARAM_INFO
	.align		4
.L_77:
        /*0058*/ 	.byte	0x04, 0x17
        /*005a*/ 	.short	(.L_79 - .L_78)
.L_78:
        /*005c*/ 	.word	0x00000000
        /*0060*/ 	.short	0x0000
        /*0062*/ 	.short	0x0000
        /*0064*/ 	.byte	0x00, 0xf5, 0x21, 0x00


	//----- nvinfo : EIATTR_SPARSE_MMA_MASK
	.align		4
.L_79:
        /*0068*/ 	.byte	0x03, 0x50
        /*006a*/ 	.short	0x0000


	//----- nvinfo : EIATTR_MAXREG_COUNT
	.align		4
        /*006c*/ 	.byte	0x03, 0x1b
        /*006e*/ 	.short	0x00ff


	//----- nvinfo : EIATTR_MERCURY_ISA_VERSION
	.align		4
        /*0070*/ 	.byte	0x03, 0x5f
        /*0072*/ 	.short	0x0101


	//----- nvinfo : EIATTR_VRC_CTA_INIT_COUNT
	.align		4
        /*0074*/ 	.byte	0x02, 0x4a
	.zero		1
	.zero		1


	//----- nvinfo : EIATTR_EXIT_INSTR_OFFSETS
	.align		4
        /*0078*/ 	.byte	0x04, 0x1c
        /*007a*/ 	.short	(.L_81 - .L_80)


	//   ....[0]....
.L_80:
        /*007c*/ 	.word	0x000000e0


	//   ....[1]....
        /*0080*/ 	.word	0x000001f0


	//----- nvinfo : EIATTR_CRS_STACK_SIZE
	.align		4
.L_81:
        /*0084*/ 	.byte	0x04, 0x1e
        /*0086*/ 	.short	(.L_83 - .L_82)
.L_82:
        /*0088*/ 	.word	0x00000000


	//----- nvinfo : EIATTR_CBANK_PARAM_SIZE
	.align		4
.L_83:
        /*008c*/ 	.byte	0x03, 0x19
        /*008e*/ 	.short	0x0024


	//----- nvinfo : EIATTR_PARAM_CBANK
	.align		4
        /*0090*/ 	.byte	0x04, 0x0a
        /*0092*/ 	.short	(.L_85 - .L_84)
	.align		4
.L_84:
        /*0094*/ 	.word	index@(.nv.constant0._Z7ReLU_bpPfS_S_iii)
        /*0098*/ 	.short	0x0380
        /*009a*/ 	.short	0x0024


	//----- nvinfo : EIATTR_SW_WAR
	.align		4
.L_85:
        /*009c*/ 	.byte	0x04, 0x36
        /*009e*/ 	.short	(.L_87 - .L_86)
.L_86:
        /*00a0*/ 	.word	0x00000008
.L_87:


//--------------------- .nv.info._Z7ReLU_fpPfS_iii --------------------------
	.section	.nv.info._Z7ReLU_fpPfS_iii,"",@"SHT_CUDA_INFO"
	.sectionflags	@""
	.align	4


	//----- nvinfo : EIATTR_CUDA_API_VERSION
	.align		4
        /*0000*/ 	.byte	0x04, 0x37
        /*0002*/ 	.short	(.L_89 - .L_88)
.L_88:
        /*0004*/ 	.word	0x00000082


	//----- nvinfo : EIATTR_KPARAM_INFO
	.align		4
.L_89:
        /*0008*/ 	.byte	0x04, 0x17
        /*000a*/ 	.short	(.L_91 - .L_90)
.L_90:
        /*000c*/ 	.word	0x00000000
        /*0010*/ 	.short	0x0004
        /*0012*/ 	.short	0x0018
        /*0014*/ 	.byte	0x00, 0xf0, 0x11, 0x00


	//----- nvinfo : EIATTR_KPARAM_INFO
	.align		4
.L_91:
        /*0018*/ 	.byte	0x04, 0x17
        /*001a*/ 	.short	(.L_93 - .L_92)
.L_92:
        /*001c*/ 	.word	0x00000000
        /*0020*/ 	.short	0x0003
        /*0022*/ 	.short	0x0014
        /*0024*/ 	.byte	0x00, 0xf0, 0x11, 0x00


	//----- nvinfo : EIATTR_KPARAM_INFO
	.align		4
.L_93:
        /*0028*/ 	.byte	0x04, 0x17
        /*002a*/ 	.short	(.L_95 - .L_94)
.L_94:
        /*002c*/ 	.word	0x00000000
        /*0030*/ 	.short	0x0002
        /*0032*/ 	.short	0x0010
        /*0034*/ 	.byte	0x00, 0xf0, 0x11, 0x00


	//----- nvinfo : EIATTR_KPARAM_INFO
	.align		4
.L_95:
        /*0038*/ 	.byte	0x04, 0x17
        /*003a*/ 	.short	(.L_97 - .L_96)
.L_96:
        /*003c*/ 	.word	0x00000000
        /*0040*/ 	.short	0x0001
        /*0042*/ 	.short	0x0008
        /*0044*/ 	.byte	0x00, 0xf5, 0x21, 0x00


	//----- nvinfo : EIATTR_KPARAM_INFO
	.align		4
.L_97:
        /*0048*/ 	.byte	0x04, 0x17
        /*004a*/ 	.short	(.L_99 - .L_98)
.L_98:
        /*004c*/ 	.word	0x00000000
        /*0050*/ 	.short	0x0000
        /*0052*/ 	.short	0x0000
        /*0054*/ 	.byte	0x00, 0xf5, 0x21, 0x00


	//----- nvinfo : EIATTR_SPARSE_MMA_MASK
	.align		4
.L_99:
        /*0058*/ 	.byte	0x03, 0x50
        /*005a*/ 	.short	0x0000


	//----- nvinfo : EIATTR_MAXREG_COUNT
	.align		4
        /*005c*/ 	.byte	0x03, 0x1b
        /*005e*/ 	.short	0x00ff


	//----- nvinfo : EIATTR_MERCURY_ISA_VERSION
	.align		4
        /*0060*/ 	.byte	0x03, 0x5f
        /*0062*/ 	.short	0x0101


	//----- nvinfo : EIATTR_VRC_CTA_INIT_COUNT
	.align		4
        /*0064*/ 	.byte	0x02, 0x4a
	.zero		1
	.zero		1


	//----- nvinfo : EIATTR_EXIT_INSTR_OFFSETS
	.align		4
        /*0068*/ 	.byte	0x04, 0x1c
        /*006a*/ 	.short	(.L_101 - .L_100)


	//   ....[0]....
.L_100:
        /*006c*/ 	.word	0x000000e0


	//   ....[1]....
        /*0070*/ 	.word	0x00000180


	//----- nvinfo : EIATTR_CBANK_PARAM_SIZE
	.align		4
.L_101:
        /*0074*/ 	.byte	0x03, 0x19
        /*0076*/ 	.short	0x001c


	//----- nvinfo : EIATTR_PARAM_CBANK
	.align		4
        /*0078*/ 	.byte	0x04, 0x0a
        /*007a*/ 	.short	(.L_103 - .L_102)
	.align		4
.L_102:
        /*007c*/ 	.word	index@(.nv.constant0._Z7ReLU_fpPfS_iii)
        /*0080*/ 	.short	0x0380
        /*0082*/ 	.short	0x001c


	//----- nvinfo : EIATTR_SW_WAR
	.align		4
.L_103:
        /*0084*/ 	.byte	0x04, 0x36
        /*0086*/ 	.short	(.L_105 - .L_104)
.L_104:
        /*0088*/ 	.word	0x00000008
.L_105:


//--------------------- .nv.callgraph             --------------------------
	.section	.nv.callgraph,"",@"SHT_CUDA_CALLGRAPH"
	.align	4
	.sectionentsize	8
	.align		4
        /*0000*/ 	.word	0x00000000
	.align		4
        /*0004*/ 	.word	0xffffffff
	.align		4
        /*0008*/ 	.word	0x00000000
	.align		4
        /*000c*/ 	.word	0xfffffffe
	.align		4
        /*0010*/ 	.word	0x00000000
	.align		4
        /*0014*/ 	.word	0xfffffffd
	.align		4
        /*0018*/ 	.word	0x00000000
	.align		4
        /*001c*/ 	.word	0xfffffffc


//--------------------- .text._Z10Sigmoid_bpPfS_S_iii --------------------------
	.section	.text._Z10Sigmoid_bpPfS_S_iii,"ax",@progbits
	.align	128
        .global         _Z10Sigmoid_bpPfS_S_iii
        .type           _Z10Sigmoid_bpPfS_S_iii,@function
        .size           _Z10Sigmoid_bpPfS_S_iii,(.L_x_15 - _Z10Sigmoid_bpPfS_S_iii)
        .other          _Z10Sigmoid_bpPfS_S_iii,@"STO_CUDA_ENTRY STV_DEFAULT"
_Z10Sigmoid_bpPfS_S_iii:
.text._Z10Sigmoid_bpPfS_S_iii:
[----:B------:R-:W-:Y:S01]  /*0000*/  LDC R1, c[0x0][0x37c] ;  /* 0x0000df00ff017b82 */ /* 0x000fe20000000800 */
[----:B------:R-:W0:Y:S07]  /*0010*/  S2R R2, SR_TID.X ;  /* 0x0000000000027919 */ /* 0x000e2e0000002100 */
[----:B------:R-:W1:Y:S01]  /*0020*/  LDC R0, c[0x0][0x364] ;  /* 0x0000d900ff007b82 */ /* 0x000e620000000800 */
[----:B------:R-:W2:Y:S01]  /*0030*/  LDCU UR4, c[0x0][0x3a0] ;  /* 0x00007400ff0477ac */ /* 0x000ea20008000800 */
[----:B------:R-:W1:Y:S01]  /*0040*/  S2R R3, SR_TID.Y ;  /* 0x0000000000037919 */ /* 0x000e620000002200 */
[----:B------:R-:W2:Y:S05]  /*0050*/  LDCU.64 UR8, c[0x0][0x398] ;  /* 0x00007300ff0877ac */ /* 0x000eaa0008000a00 */
[----:B------:R-:W0:Y:S08]  /*0060*/  S2UR UR6, SR_CTAID.X ;  /* 0x00000000000679c3 */ /* 0x000e300000002500 */
[----:B------:R-:W0:Y:S01]  /*0070*/  LDC R7, c[0x0][0x360] ;  /* 0x0000d800ff077b82 */ /* 0x000e220000000800 */
[----:B--2---:R-:W-:-:S07]  /*0080*/  UIMAD UR4, UR4, UR9, URZ ;  /* 0x00000009040472a4 */ /* 0x004fce000f8e02ff */
[----:B------:R-:W1:Y:S01]  /*0090*/  S2UR UR5, SR_CTAID.Y ;  /* 0x00000000000579c3 */ /* 0x000e620000002600 */
[----:B0-----:R-:W-:-:S05]  /*00a0*/  IMAD R7, R7, UR6, R2 ;  /* 0x0000000607077c24 */ /* 0x001fca000f8e0202 */
[----:B------:R-:W-:Y:S01]  /*00b0*/  ISETP.GE.AND P0, PT, R7, UR4, PT ;  /* 0x0000000407007c0c */ /* 0x000fe2000bf06270 */
[----:B-1----:R-:W-:-:S05]  /*00c0*/  IMAD R0, R0, UR5, R3 ;  /* 0x0000000500007c24 */ /* 0x002fca000f8e0203 */
[----:B------:R-:W-:-:S13]  /*00d0*/  ISETP.GE.OR P0, PT, R0, UR8, P0 ;  /* 0x0000000800007c0c */ /* 0x000fda0008706670 */
[----:B------:R-:W-:Y:S05]  /*00e0*/  @P0 EXIT ;  /* 0x000000000000094d */ /* 0x000fea0003800000 */
[----:B------:R-:W0:Y:S01]  /*00f0*/  LDC.64 R2, c[0x0][0x390] ;  /* 0x0000e400ff027b82 */ /* 0x000e220000000a00 */
[----:B------:R-:W1:Y:S01]  /*0100*/  LDCU.64 UR6, c[0x0][0x358] ;  /* 0x00006b00ff0677ac */ /* 0x000e620008000a00 */
[----:B------:R-:W-:-:S06]  /*0110*/  IMAD R9, R0, UR4, R7 ;  /* 0x0000000400097c24 */ /* 0x000fcc000f8e0207 */
[----:B------:R-:W2:Y:S08]  /*0120*/  LDC.64 R4, c[0x0][0x388] ;  /* 0x0000e200ff047b82 */ /* 0x000eb00000000a00 */
[----:B------:R-:W3:Y:S01]  /*0130*/  LDC.64 R6, c[0x0][0x380] ;  /* 0x0000e000ff067b82 */ /* 0x000ee20000000a00 */
[----:B0-----:R-:W-:-:S06]  /*0140*/  IMAD.WIDE R2, R9, 0x4, R2 ;  /* 0x0000000409027825 */ /* 0x001fcc00078e0202 */
[----:B-1----:R-:W4:Y:S01]  /*0150*/  LDG.E R2, desc[UR6][R2.64] ;  /* 0x0000000602027981 */ /* 0x002f22000c1e1900 */
[----:B--2---:R-:W-:-:S06]  /*0160*/  IMAD.WIDE R4, R9, 0x4, R4 ;  /* 0x0000000409047825 */ /* 0x004fcc00078e0204 */
[----:B------:R-:W2:Y:S01]  /*0170*/  LDG.E R4, desc[UR6][R4.64] ;  /* 0x0000000604047981 */ /* 0x000ea2000c1e1900 */
[----:B---3--:R-:W-:-:S04]  /*0180*/  IMAD.WIDE R6, R9, 0x4, R6 ;  /* 0x0000000409067825 */ /* 0x008fc800078e0206 */
[----:B----4-:R-:W-:-:S04]  /*0190*/  FADD R11, -R2, 1 ;  /* 0x3f800000020b7421 */ /* 0x010fc80000000100 */
[----:B------:R-:W-:-:S04]  /*01a0*/  FMUL R11, R2, R11 ;  /* 0x0000000b020b7220 */ /* 0x000fc80000400000 */
[----:B--2---:R-:W-:-:S05]  /*01b0*/  FMUL R11, R11, R4 ;  /* 0x000000040b0b7220 */ /* 0x004fca0000400000 */
[----:B------:R-:W-:Y:S01]  /*01c0*/  STG.E desc[UR6][R6.64], R11 ;  /* 0x0000000b06007986 */ /* 0x000fe2000c101906 */
[----:B------:R-:W-:Y:S05]  /*01d0*/  EXIT ;  /* 0x000000000000794d */ /* 0x000fea0003800000 */
.L_x_0:
[----:B------:R-:W-:-:S00]  /*01e0*/  BRA `(.L_x_0) ;  /* 0xfffffffc00fc7947 */ /* 0x000fc0000383ffff */
[----:B------:R-:W-:-:S00]  /*01f0*/  NOP ;  /* 0x0000000000007918 */ /* 0x000fc00000000000 */
        /* <DEDUP_REMOVED lines=8> */
.L_x_15:


//--------------------- .text._Z10Sigmoid_fpPfS_iii --------------------------
	.section	.text._Z10Sigmoid_fpPfS_iii,"ax",@progbits
	.align	128
        .global         _Z10Sigmoid_fpPfS_iii
        .type           _Z10Sigmoid_fpPfS_iii,@function
        .size           _Z10Sigmoid_fpPfS_iii,(.L_x_14 - _Z10Sigmoid_fpPfS_iii)
        .other          _Z10Sigmoid_fpPfS_iii,@"STO_CUDA_ENTRY STV_DEFAULT"
_Z10Sigmoid_fpPfS_iii:
.text._Z10Sigmoid_fpPfS_iii:
        /* <DEDUP_REMOVED lines=17> */
[----:B------:R-:W-:-:S04]  /*0110*/  IMAD R0, R0, UR4, R3 ;  /* 0x0000000400007c24 */ /* 0x000fc8000f8e0203 */
[----:B0-----:R-:W-:-:S06]  /*0120*/  IMAD.WIDE R6, R0, 0x4, R6 ;  /* 0x0000000400067825 */ /* 0x001fcc00078e0206 */
[----:B-1----:R-:W2:Y:S01]  /*0130*/  LDG.E R6, desc[UR6][R6.64] ;  /* 0x0000000606067981 */ /* 0x002ea2000c1e1900 */
[----:B------:R-:W-:Y:S01]  /*0140*/  IMAD.MOV.U32 R4, RZ, RZ, 0x652b82fe ;  /* 0x652b82feff047424 */ /* 0x000fe200078e00ff */
[----:B------:R-:W-:Y:S01]  /*0150*/  UMOV UR4, 0xfefa39ef ;  /* 0xfefa39ef00047882 */ /* 0x000fe20000000000 */
[----:B------:R-:W-:Y:S01]  /*0160*/  IMAD.MOV.U32 R5, RZ, RZ, 0x3ff71547 ;  /* 0x3ff71547ff057424 */ /* 0x000fe200078e00ff */
[----:B------:R-:W-:Y:S01]  /*0170*/  UMOV UR5, 0x3fe62e42 ;  /* 0x3fe62e4200057882 */ /* 0x000fe20000000000 */
[----:B------:R-:W-:Y:S01]  /*0180*/  BSSY.RECONVERGENT B0, `(.L_x_1) ;  /* 0x0000038000007945 */ /* 0x000fe20003800200 */
[----:B--2---:R-:W0:Y:S03]  /*0190*/  F2F.F64.F32 R2, R6 ;  /* 0x0000000600027310 */ /* 0x004e260000201800 */
[----:B0-----:R-:W-:Y:S02]  /*01a0*/  DFMA R4, R2, -R4, 6.75539944105574400000e+15 ;  /* 0x433800000204742b */ /* 0x001fe40000000804 */
[----:B------:R-:W-:-:S06]  /*01b0*/  DADD R12, -RZ, -R2 ;  /* 0x00000000ff0c7229 */ /* 0x000fcc0000000902 */
[----:B------:R-:W-:-:S04]  /*01c0*/  DADD R8, R4, -6.75539944105574400000e+15 ;  /* 0xc338000004087429 */ /* 0x000fc80000000000 */
[----:B------:R-:W-:-:S04]  /*01d0*/  FSETP.GEU.AND P0, PT, |R13|, 4.1917929649353027344, PT ;  /* 0x4086232b0d00780b */ /* 0x000fc80003f0e200 */
[----:B------:R-:W-:Y:S01]  /*01e0*/  DFMA R10, R8, -UR4, -R2 ;  /* 0x80000004080a7c2b */ /* 0x000fe20008000802 */
[----:B------:R-:W-:Y:S01]  /*01f0*/  UMOV UR4, 0x3b39803f ;  /* 0x3b39803f00047882 */ /* 0x000fe20000000000 */
[----:B------:R-:W-:-:S06]  /*0200*/  UMOV UR5, 0x3c7abc9e ;  /* 0x3c7abc9e00057882 */ /* 0x000fcc0000000000 */
[----:B------:R-:W-:Y:S01]  /*0210*/  DFMA R8, R8, -UR4, R10 ;  /* 0x8000000408087c2b */ /* 0x000fe2000800000a */
[----:B------:R-:W-:Y:S01]  /*0220*/  UMOV UR4, 0x69ce2bdf ;  /* 0x69ce2bdf00047882 */ /* 0x000fe20000000000 */
[----:B------:R-:W-:Y:S01]  /*0230*/  IMAD.MOV.U32 R10, RZ, RZ, -0x35dec16 ;  /* 0xfca213eaff0a7424 */ /* 0x000fe200078e00ff */
[----:B------:R-:W-:Y:S01]  /*0240*/  MOV R11, 0x3e928af3 ;  /* 0x3e928af3000b7802 */ /* 0x000fe20000000f00 */
[----:B------:R-:W-:-:S05]  /*0250*/  UMOV UR5, 0x3e5ade15 ;  /* 0x3e5ade1500057882 */ /* 0x000fca0000000000 */
[----:B------:R-:W-:Y:S01]  /*0260*/  DFMA R10, R8, UR4, R10 ;  /* 0x00000004080a7c2b */ /* 0x000fe2000800000a */
[----:B------:R-:W-:Y:S01]  /*0270*/  UMOV UR4, 0x62401315 ;  /* 0x6240131500047882 */ /* 0x000fe20000000000 */
[----:B------:R-:W-:-:S06]  /*0280*/  UMOV UR5, 0x3ec71dee ;  /* 0x3ec71dee00057882 */ /* 0x000fcc0000000000 */
[----:B------:R-:W-:Y:S01]  /*0290*/  DFMA R10, R8, R10, UR4 ;  /* 0x00000004080a7e2b */ /* 0x000fe2000800000a */
        /* <DEDUP_REMOVED lines=20> */
[----:B------:R-:W-:-:S08]  /*03e0*/  DFMA R10, R8, R10, UR4 ;  /* 0x00000004080a7e2b */ /* 0x000fd0000800000a */
[----:B------:R-:W-:-:S08]  /*03f0*/  DFMA R10, R8, R10, 1 ;  /* 0x3ff00000080a742b */ /* 0x000fd0000000000a */
[----:B------:R-:W-:-:S10]  /*0400*/  DFMA R10, R8, R10, 1 ;  /* 0x3ff00000080a742b */ /* 0x000fd4000000000a */
[----:B------:R-:W-:Y:S02]  /*0410*/  IMAD R9, R4, 0x100000, R11 ;  /* 0x0010000004097824 */ /* 0x000fe400078e020b */
[----:B------:R-:W-:Y:S01]  /*0420*/  IMAD.MOV.U32 R8, RZ, RZ, R10 ;  /* 0x000000ffff087224 */ /* 0x000fe200078e000a */
[----:B------:R-:W-:Y:S06]  /*0430*/  @!P0 BRA `(.L_x_2) ;  /* 0x0000000000308947 */ /* 0x000fec0003800000 */
[----:B------:R-:W-:Y:S01]  /*0440*/  FSETP.GEU.AND P1, PT, |R13|, 4.2275390625, PT ;  /* 0x408748000d00780b */ /* 0x000fe20003f2e200 */
[----:B------:R-:W-:Y:S01]  /*0450*/  DADD R2, -R2, +INF ;  /* 0x7ff0000002027429 */ /* 0x000fe20000000100 */
[----:B------:R-:W-:-:S09]  /*0460*/  FSETP.GT.AND P0, PT, R6, RZ, PT ;  /* 0x000000ff0600720b */ /* 0x000fd20003f04000 */
[----:B------:R-:W-:Y:S02]  /*0470*/  FSEL R8, R2, RZ, !P0 ;  /* 0x000000ff02087208 */ /* 0x000fe40004000000 */
[----:B------:R-:W-:Y:S01]  /*0480*/  @!P1 LEA.HI R5, R4, R4, RZ, 0x1 ;  /* 0x0000000404059211 */ /* 0x000fe200078f08ff */
[----:B------:R-:W-:Y:S01]  /*0490*/  @!P1 IMAD.MOV.U32 R2, RZ, RZ, RZ ;  /* 0x000000ffff029224 */ /* 0x000fe200078e00ff */
[----:B------:R-:W-:Y:S02]  /*04a0*/  FSEL R9, R3, RZ, !P0 ;  /* 0x000000ff03097208 */ /* 0x000fe40004000000 */
[----:B------:R-:W-:-:S04]  /*04b0*/  @!P1 SHF.R.S32.HI R5, RZ, 0x1, R5 ;  /* 0x00000001ff059819 */ /* 0x000fc80000011405 */
[----:B------:R-:W-:Y:S01]  /*04c0*/  @!P1 LEA R11, R5, R11, 0x14 ;  /* 0x0000000b050b9211 */ /* 0x000fe200078ea0ff */
[----:B------:R-:W-:-:S05]  /*04d0*/  @!P1 IMAD.IADD R4, R4, 0x1, -R5 ;  /* 0x0000000104049824 */ /* 0x000fca00078e0a05 */
[----:B------:R-:W-:-:S06]  /*04e0*/  @!P1 LEA R3, R4, 0x3ff00000, 0x14 ;  /* 0x3ff0000004039811 */ /* 0x000fcc00078ea0ff */
[----:B------:R-:W-:-:S11]  /*04f0*/  @!P1 DMUL R8, R10, R2 ;  /* 0x000000020a089228 */ /* 0x000fd60000000000 */
.L_x_2:
[----:B------:R-:W-:Y:S05]  /*0500*/  BSYNC.RECONVERGENT B0 ;  /* 0x0000000000007941 */ /* 0x000fea0003800200 */
.L_x_1:
[----:B------:R-:W-:Y:S01]  /*0510*/  DADD R8, R8, 1 ;  /* 0x3ff0000008087429 */ /* 0x000fe20000000000 */
[----:B------:R-:W-:Y:S05]  /*0520*/  BSSY.RECONVERGENT B0, `(.L_x_3) ;  /* 0x000000e000007945 */ /* 0x000fea0003800200 */
[----:B------:R-:W0:Y:S04]  /*0530*/  MUFU.RCP64H R3, R9 ;  /* 0x0000000900037308 */ /* 0x000e280000001800 */
[----:B------:R-:W-:-:S05]  /*0540*/  VIADD R2, R9, 0x300402 ;  /* 0x0030040209027836 */ /* 0x000fca0000000000 */
[----:B------:R-:W-:Y:S01]  /*0550*/  FSETP.GEU.AND P0, PT, |R2|, 5.8789094863358348022e-39, PT ;  /* 0x004004020200780b */ /* 0x000fe20003f0e200 */
[----:B0-----:R-:W-:-:S08]  /*0560*/  DFMA R4, -R8, R2, 1 ;  /* 0x3ff000000804742b */ /* 0x001fd00000000102 */
[----:B------:R-:W-:-:S08]  /*0570*/  DFMA R4, R4, R4, R4 ;  /* 0x000000040404722b */ /* 0x000fd00000000004 */
[----:B------:R-:W-:-:S08]  /*0580*/  DFMA R4, R2, R4, R2 ;  /* 0x000000040204722b */ /* 0x000fd00000000002 */
[----:B------:R-:W-:-:S08]  /*0590*/  DFMA R6, -R8, R4, 1 ;  /* 0x3ff000000806742b */ /* 0x000fd00000000104 */
[----:B------:R-:W-:Y:S01]  /*05a0*/  DFMA R4, R4, R6, R4 ;  /* 0x000000060404722b */ /* 0x000fe20000000004 */
[----:B------:R-:W-:Y:S10]  /*05b0*/  @P0 BRA `(.L_x_4) ;  /* 0x0000000000100947 */ /* 0x000ff40003800000 */
[----:B------:R-:W-:-:S05]  /*05c0*/  LOP3.LUT R2, R9, 0x7fffffff, RZ, 0xc0, !PT ;  /* 0x7fffffff09027812 */ /* 0x000fca00078ec0ff */
[----:B------:R-:W-:Y:S01]  /*05d0*/  VIADD R3, R2, 0xfff00000 ;  /* 0xfff0000002037836 */ /* 0x000fe20000000000 */
[----:B------:R-:W-:-:S07]  /*05e0*/  MOV R2, 0x600 ;  /* 0x0000060000027802 */ /* 0x000fce0000000f00 */
[----:B------:R-:W-:Y:S05]  /*05f0*/  CALL.REL.NOINC `($__internal_0_$__cuda_sm20_dblrcp_rn_slowpath_v3) ;  /* 0x0000000000187944 */ /* 0x000fea0003c00000 */
.L_x_4:
[----:B------:R-:W-:Y:S05]  /*0600*/  BSYNC.RECONVERGENT B0 ;  /* 0x0000000000007941 */ /* 0x000fea0003800200 */
.L_x_3:
[----:B------:R-:W0:Y:S01]  /*0610*/  LDC.64 R2, c[0x0][0x380] ;  /* 0x0000e000ff027b82 */ /* 0x000e220000000a00 */
[----:B------:R-:W1:Y:S01]  /*0620*/  F2F.F32.F64 R5, R4 ;  /* 0x0000000400057310 */ /* 0x000e620000301000 */
[----:B0-----:R-:W-:-:S05]  /*0630*/  IMAD.WIDE R2, R0, 0x4, R2 ;  /* 0x0000000400027825 */ /* 0x001fca00078e0202 */
[----:B-1----:R-:W-:Y:S01]  /*0640*/  STG.E desc[UR6][R2.64], R5 ;  /* 0x0000000502007986 */ /* 0x002fe2000c101906 */
[----:B------:R-:W-:Y:S05]  /*0650*/  EXIT ;  /* 0x000000000000794d */ /* 0x000fea0003800000 */
        .weak           $__internal_0_$__cuda_sm20_dblrcp_rn_slowpath_v3
        .type           $__internal_0_$__cuda_sm20_dblrcp_rn_slowpath_v3,@function
        .size           $__internal_0_$__cuda_sm20_dblrcp_rn_slowpath_v3,(.L_x_14 - $__internal_0_$__cuda_sm20_dblrcp_rn_slowpath_v3)
$__internal_0_$__cuda_sm20_dblrcp_rn_slowpath_v3:
[----:B------:R-:W-:Y:S01]  /*0660*/  MOV R4, R8 ;  /* 0x0000000800047202 */ /* 0x000fe20000000f00 */
[----:B------:R-:W-:Y:S01]  /*0670*/  IMAD.MOV.U32 R5, RZ, RZ, R9 ;  /* 0x000000ffff057224 */ /* 0x000fe200078e0009 */
[----:B------:R-:W-:Y:S05]  /*0680*/  BSSY.RECONVERGENT B1, `(.L_x_5) ;  /* 0x0000025000017945 */ /* 0x000fea0003800200 */
[----:B------:R-:W-:-:S14]  /*0690*/  DSETP.GTU.AND P0, PT, |R4|, +INF , PT ;  /* 0x7ff000000400742a */ /* 0x000fdc0003f0c200 */
[----:B------:R-:W-:Y:S05]  /*06a0*/  @P0 BRA `(.L_x_6) ;  /* 0x0000000000800947 */ /* 0x000fea0003800000 */
[----:B------:R-:W-:-:S05]  /*06b0*/  LOP3.LUT R8, R9, 0x7fffffff, RZ, 0xc0, !PT ;  /* 0x7fffffff09087812 */ /* 0x000fca00078ec0ff */
[----:B------:R-:W-:-:S05]  /*06c0*/  VIADD R6, R8, 0xffffffff ;  /* 0xffffffff08067836 */ /* 0x000fca0000000000 */
[----:B------:R-:W-:-:S13]  /*06d0*/  ISETP.GE.U32.AND P0, PT, R6, 0x7fefffff, PT ;  /* 0x7fefffff0600780c */ /* 0x000fda0003f06070 */
[----:B------:R-:W-:Y:S01]  /*06e0*/  @P0 LOP3.LUT R7, R5, 0x7ff00000, RZ, 0x3c, !PT ;  /* 0x7ff0000005070812 */ /* 0x000fe200078e3cff */
[----:B------:R-:W-:Y:S01]  /*06f0*/  @P0 IMAD.MOV.U32 R6, RZ, RZ, RZ ;  /* 0x000000ffff060224 */ /* 0x000fe200078e00ff */
[----:B------:R-:W-:Y:S06]  /*0700*/  @P0 BRA `(.L_x_7) ;  /* 0x0000000000700947 */ /* 0x000fec0003800000 */
[----:B------:R-:W-:-:S13]  /*0710*/  ISETP.GE.U32.AND P0, PT, R8, 0x1000001, PT ;  /* 0x010000010800780c */ /* 0x000fda0003f06070 */
[----:B------:R-:W-:Y:S05]  /*0720*/  @!P0 BRA `(.L_x_8) ;  /* 0x0000000000388947 */ /* 0x000fea0003800000 */
[----:B------:R-:W-:Y:S01]  /*0730*/  IADD3 R7, PT, PT, R5, -0x3fe00000, RZ ;  /* 0xc020000005077810 */ /* 0x000fe20007ffe0ff */
[----:B------:R-:W-:Y:S02]  /*0740*/  IMAD.MOV.U32 R6, RZ, RZ, R4 ;  /* 0x000000ffff067224 */ /* 0x000fe400078e0004 */
[----:B------:R-:W-:Y:S01]  /*0750*/  IMAD.MOV.U32 R8, RZ, RZ, R3 ;  /* 0x000000ffff087224 */ /* 0x000fe200078e0003 */
[----:B------:R-:W0:Y:S05]  /*0760*/  MUFU.RCP64H R9, R7 ;  /* 0x0000000700097308 */ /* 0x000e2a0000001800 */
[----:B0-----:R-:W-:-:S08]  /*0770*/  DFMA R10, -R6, R8, 1 ;  /* 0x3ff00000060a742b */ /* 0x001fd00000000108 */
[----:B------:R-:W-:-:S08]  /*0780*/  DFMA R10, R10, R10, R10 ;  /* 0x0000000a0a0a722b */ /* 0x000fd0000000000a */
[----:B------:R-:W-:-:S08]  /*0790*/  DFMA R10, R8, R10, R8 ;  /* 0x0000000a080a722b */ /* 0x000fd00000000008 */
[----:B------:R-:W-:-:S08]  /*07a0*/  DFMA R8, -R6, R10, 1 ;  /* 0x3ff000000608742b */ /* 0x000fd0000000010a */
[----:B------:R-:W-:-:S08]  /*07b0*/  DFMA R8, R10, R8, R10 ;  /* 0x000000080a08722b */ /* 0x000fd0000000000a */
[----:B------:R-:W-:-:S08]  /*07c0*/  DMUL R8, R8, 2.2250738585072013831e-308 ;  /* 0x0010000008087828 */ /* 0x000fd00000000000 */
[----:B------:R-:W-:-:S08]  /*07d0*/  DFMA R4, -R4, R8, 1 ;  /* 0x3ff000000404742b */ /* 0x000fd00000000108 */
[----:B------:R-:W-:-:S08]  /*07e0*/  DFMA R4, R4, R4, R4 ;  /* 0x000000040404722b */ /* 0x000fd00000000004 */
[----:B------:R-:W-:Y:S01]  /*07f0*/  DFMA R6, R8, R4, R8 ;  /* 0x000000040806722b */ /* 0x000fe20000000008 */
[----:B------:R-:W-:Y:S10]  /*0800*/  BRA `(.L_x_7) ;  /* 0x0000000000307947 */ /* 0x000ff40003800000 */
.L_x_8:
[----:B------:R-:W-:Y:S01]  /*0810*/  DMUL R4, R4, 8.11296384146066816958e+31 ;  /* 0x4690000004047828 */ /* 0x000fe20000000000 */
[----:B------:R-:W-:-:S05]  /*0820*/  MOV R6, R3 ;  /* 0x0000000300067202 */ /* 0x000fca0000000f00 */
[----:B------:R-:W0:Y:S02]  /*0830*/  MUFU.RCP64H R7, R5 ;  /* 0x0000000500077308 */ /* 0x000e240000001800 */
[----:B0-----:R-:W-:-:S08]  /*0840*/  DFMA R8, -R4, R6, 1 ;  /* 0x3ff000000408742b */ /* 0x001fd00000000106 */
[----:B------:R-:W-:-:S08]  /*0850*/  DFMA R8, R8, R8, R8 ;  /* 0x000000080808722b */ /* 0x000fd00000000008 */
[----:B------:R-:W-:-:S08]  /*0860*/  DFMA R8, R6, R8, R6 ;  /* 0x000000080608722b */ /* 0x000fd00000000006 */
[----:B------:R-:W-:-:S08]  /*0870*/  DFMA R6, -R4, R8, 1 ;  /* 0x3ff000000406742b */ /* 0x000fd00000000108 */
[----:B------:R-:W-:-:S08]  /*0880*/  DFMA R6, R8, R6, R8 ;  /* 0x000000060806722b */ /* 0x000fd00000000008 */
[----:B------:R-:W-:Y:S01]  /*0890*/  DMUL R6, R6, 8.11296384146066816958e+31 ;  /* 0x4690000006067828 */ /* 0x000fe20000000000 */
[----:B------:R-:W-:Y:S10]  /*08a0*/  BRA `(.L_x_7) ;  /* 0x0000000000087947 */ /* 0x000ff40003800000 */
.L_x_6:
[----:B------:R-:W-:Y:S01]  /*08b0*/  LOP3.LUT R7, R5, 0x80000, RZ, 0xfc, !PT ;  /* 0x0008000005077812 */ /* 0x000fe200078efcff */
[----:B------:R-:W-:-:S07]  /*08c0*/  IMAD.MOV.U32 R6, RZ, RZ, R4 ;  /* 0x000000ffff067224 */ /* 0x000fce00078e0004 */
.L_x_7:
[----:B------:R-:W-:Y:S05]  /*08d0*/  BSYNC.RECONVERGENT B1 ;  /* 0x0000000000017941 */ /* 0x000fea0003800200 */
.L_x_5:
[----:B------:R-:W-:Y:S01]  /*08e0*/  IMAD.MOV.U32 R3, RZ, RZ, 0x0 ;  /* 0x00000000ff037424 */ /* 0x000fe200078e00ff */
[----:B------:R-:W-:Y:S01]  /*08f0*/  MOV R5, R7 ;  /* 0x0000000700057202 */ /* 0x000fe20000000f00 */
[----:B------:R-:W-:Y:S02]  /*0900*/  IMAD.MOV.U32 R4, RZ, RZ, R6 ;  /* 0x000000ffff047224 */ /* 0x000fe400078e0006 */
[----:B------:R-:W-:Y:S05]  /*0910*/  RET.REL.NODEC R2 `(_Z10Sigmoid_fpPfS_iii) ;  /* 0xfffffff402b87950 */ /* 0x000fea0003c3ffff */
.L_x_9:
        /* <DEDUP_REMOVED lines=14> */
.L_x_14:


//--------------------- .text._Z7ReLU_bpPfS_S_iii --------------------------
	.section	.text._Z7ReLU_bpPfS_S_iii,"ax",@progbits
	.align	128
        .global         _Z7ReLU_bpPfS_S_iii
        .type           _Z7ReLU_bpPfS_S_iii,@function
        .size           _Z7ReLU_bpPfS_S_iii,(.L_x_17 - _Z7ReLU_bpPfS_S_iii)
        .other          _Z7ReLU_bpPfS_S_iii,@"STO_CUDA_ENTRY STV_DEFAULT"
_Z7ReLU_bpPfS_S_iii:
.text._Z7ReLU_bpPfS_S_iii:
        /* <DEDUP_REMOVED lines=18> */
[----:B------:R-:W2:Y:S01]  /*0120*/  LDC.64 R4, c[0x0][0x380] ;  /* 0x0000e000ff047b82 */ /* 0x000ea20000000a00 */
[----:B0-----:R-:W-:-:S06]  /*0130*/  IMAD.WIDE R2, R7, 0x4, R2 ;  /* 0x0000000407027825 */ /* 0x001fcc00078e0202 */
[----:B-1----:R-:W3:Y:S01]  /*0140*/  LDG.E R2, desc[UR6][R2.64] ;  /* 0x0000000602027981 */ /* 0x002ee2000c1e1900 */
[----:B------:R-:W-:Y:S01]  /*0150*/  BSSY.RECONVERGENT B0, `(.L_x_10) ;  /* 0x0000008000007945 */ /* 0x000fe20003800200 */
[----:B------:R-:W-:Y:S02]  /*0160*/  HFMA2 R9, -RZ, RZ, 0, 0 ;  /* 0x00000000ff097431 */ /* 0x000fe400000001ff */
[----:B--2---:R-:W-:Y:S01]  /*0170*/  IMAD.WIDE R4, R7, 0x4, R4 ;  /* 0x0000000407047825 */ /* 0x004fe200078e0204 */
[----:B---3--:R-:W-:-:S13]  /*0180*/  FSETP.GT.AND P0, PT, R2, RZ, PT ;  /* 0x000000ff0200720b */ /* 0x008fda0003f04000 */
[----:B------:R-:W-:Y:S05]  /*0190*/  @!P0 BRA `(.L_x_11) ;  /* 0x00000000000c8947 */ /* 0x000fea0003800000 */
[----:B------:R-:W0:Y:S02]  /*01a0*/  LDC.64 R2, c[0x0][0x388] ;  /* 0x0000e200ff027b82 */ /* 0x000e240000000a00 */
[----:B0-----:R-:W-:-:S05]  /*01b0*/  IMAD.WIDE R2, R7, 0x4, R2 ;  /* 0x0000000407027825 */ /* 0x001fca00078e0202 */
[----:B------:R0:W5:Y:S02]  /*01c0*/  LDG.E R9, desc[UR6][R2.64] ;  /* 0x0000000602097981 */ /* 0x000164000c1e1900 */
.L_x_11:
[----:B------:R-:W-:Y:S05]  /*01d0*/  BSYNC.RECONVERGENT B0 ;  /* 0x0000000000007941 */ /* 0x000fea0003800200 */
.L_x_10:
[----:B-----5:R-:W-:Y:S01]  /*01e0*/  STG.E desc[UR6][R4.64], R9 ;  /* 0x0000000904007986 */ /* 0x020fe2000c101906 */
[----:B------:R-:W-:Y:S05]  /*01f0*/  EXIT ;  /* 0x000000000000794d */ /* 0x000fea0003800000 */
.L_x_12:
        /* <DEDUP_REMOVED lines=16> */
.L_x_17:


//--------------------- .text._Z7ReLU_fpPfS_iii   --------------------------
	.section	.text._Z7ReLU_fpPfS_iii,"ax",@progbits
	.align	128
        .global         _Z7ReLU_fpPfS_iii
        .type           _Z7ReLU_fpPfS_iii,@function
        .size           _Z7ReLU_fpPfS_iii,(.L_x_18 - _Z7ReLU_fpPfS_iii)
        .other          _Z7ReLU_fpPfS_iii,@"STO_CUDA_ENTRY STV_DEFAULT"
_Z7ReLU_fpPfS_iii:
.text._Z7ReLU_fpPfS_iii:
        /* <DEDUP_REMOVED lines=21> */
[----:B--2---:R-:W-:Y:S01]  /*0150*/  IMAD.WIDE R4, R7, 0x4, R4 ;  /* 0x0000000407047825 */ /* 0x004fe200078e0204 */
[----:B---3--:R-:W-:-:S05]  /*0160*/  FMNMX R7, RZ, R2, !PT ;  /* 0x00000002ff077209 */ /* 0x008fca0007800000 */
[----:B------:R-:W-:Y:S01]  /*0170*/  STG.E desc[UR6][R4.64], R7 ;  /* 0x0000000704007986 */ /* 0x000fe2000c101906 */
[----:B------:R-:W-:Y:S05]  /*0180*/  EXIT ;  /* 0x000000000000794d */ /* 0x000fea0003800000 */
.L_x_13:
        /* <DEDUP_REMOVED lines=15> */
.L_x_18:


//--------------------- .nv.shared.reserved.0     --------------------------
	.section	.nv.shared.reserved.0,"aw",@nobits
	.weak		__nv_reservedSMEM_offset_0_alias
	.size		__nv_reservedSMEM_offset_0_alias, 0, 64
	.other		__nv_reservedSMEM_offset_0_alias,@"STO_CUDA_RESERVED_SHARED STV_DEFAULT"
__nv_reservedSMEM_offset_0_alias:
	.zero		0
	.zero		64


//--------------------- .nv.constant0._Z10Sigmoid_bpPfS_S_iii --------------------------
	.section	.nv.constant0._Z10Sigmoid_bpPfS_S_iii,"a",@progbits
	.sectionflags	@""
	.align	4
.nv.constant0._Z10Sigmoid_bpPfS_S_iii:
	.zero		932


//--------------------- .nv.constant0._Z10Sigmoid_fpPfS_iii --------------------------
	.section	.nv.constant0._Z10Sigmoid_fpPfS_iii,"a",@progbits
	.sectionflags	@""
	.align	4
.nv.constant0._Z10Sigmoid_fpPfS_iii:
	.zero		924


//--------------------- .nv.constant0._Z7ReLU_bpPfS_S_iii --------------------------
	.section	.nv.constant0._Z7ReLU_bpPfS_S_iii,"a",@progbits
	.sectionflags	@""
	.align	4
.nv.constant0._Z7ReLU_bpPfS_S_iii:
	.zero		932


//--------------------- .nv.constant0._Z7ReLU_fpPfS_iii --------------------------
	.section	.nv.constant0._Z7ReLU_fpPfS_iii,"a",@progbits
	.sectionflags	@""
	.align	4
.nv.constant0._Z7ReLU_fpPfS_iii:
	.zero		924


//--------------------- SYMBOLS --------------------------

	.type		.nv.reservedSmem.offset0,@object
	.size		.nv.reservedSmem.offset0,0x4
